//
// Generated by NVIDIA NVVM Compiler
//
// Compiler Build ID: CL-36424714
// Cuda compilation tools, release 13.0, V13.0.88
// Based on NVVM 20.0.0
//

.version 9.0
.target sm_100
.address_size 64

	// .globl	_Z5powerPdS_S_i
.func  (.param .b64 func_retval0) __internal_accurate_pow
(
	.param .b64 __internal_accurate_pow_param_0,
	.param .b64 __internal_accurate_pow_param_1
)
;

.visible .entry _Z5powerPdS_S_i(
	.param .u64 .ptr .align 1 _Z5powerPdS_S_i_param_0,
	.param .u64 .ptr .align 1 _Z5powerPdS_S_i_param_1,
	.param .u64 .ptr .align 1 _Z5powerPdS_S_i_param_2,
	.param .u32 _Z5powerPdS_S_i_param_3
)
{
	.reg .pred 	%p<26>;
	.reg .b32 	%r<29>;
	.reg .b64 	%rd<14>;
	.reg .b64 	%fd<26>;

	ld.param.u64 	%rd2, [_Z5powerPdS_S_i_param_0];
	ld.param.u64 	%rd3, [_Z5powerPdS_S_i_param_1];
	ld.param.u64 	%rd4, [_Z5powerPdS_S_i_param_2];
	ld.param.u32 	%r4, [_Z5powerPdS_S_i_param_3];
	mov.u32 	%r5, %ntid.x;
	mov.u32 	%r6, %ctaid.x;
	mov.u32 	%r7, %tid.x;
	mad.lo.s32 	%r1, %r5, %r6, %r7;
	setp.ge.s32 	%p4, %r1, %r4;
	@%p4 bra 	$L__BB0_12;
	cvta.to.global.u64 	%rd5, %rd2;
	cvta.to.global.u64 	%rd6, %rd3;
	mul.wide.s32 	%rd7, %r1, 8;
	add.s64 	%rd8, %rd5, %rd7;
	ld.global.f64 	%fd1, [%rd8];
	add.s64 	%rd9, %rd6, %rd7;
	ld.global.f64 	%fd2, [%rd9];
	{
	.reg .b32 %temp; 
	mov.b64 	{%temp, %r2}, %fd1;
	}
	{
	.reg .b32 %temp; 
	mov.b64 	{%temp, %r3}, %fd2;
	}
	shr.u32 	%r8, %r3, 20;
	and.b32  	%r9, %r8, 2047;
	add.s32 	%r10, %r9, -1012;
	mov.b64 	%rd10, %fd2;
	shl.b64 	%rd1, %rd10, %r10;
	setp.eq.s64 	%p3, %rd1, -9223372036854775808;
	abs.f64 	%fd3, %fd1;
	setp.neu.f64 	%p5, %fd1, 0d0000000000000000;
	@%p5 bra 	$L__BB0_3;
	setp.eq.s64 	%p8, %rd1, -9223372036854775808;
	abs.f64 	%fd19, %fd2;
	setp.neu.f64 	%p9, %fd19, 0d3FE0000000000000;
	and.pred  	%p3, %p9, %p8;
	selp.b32 	%r11, %r2, 0, %p3;
	setp.lt.s32 	%p10, %r3, 0;
	or.b32  	%r12, %r11, 2146435072;
	selp.b32 	%r13, %r12, %r11, %p10;
	mov.b32 	%r14, 0;
	mov.b64 	%fd25, {%r14, %r13};
	bra.uni 	$L__BB0_4;
$L__BB0_3:
	{ // callseq 0, 0
	.param .b64 param0;
	st.param.f64 	[param0], %fd3;
	.param .b64 param1;
	st.param.f64 	[param1], %fd2;
	.param .b64 retval0;
	call.uni (retval0), 
	__internal_accurate_pow, 
	(
	param0, 
	param1
	);
	ld.param.f64 	%fd11, [retval0];
	} // callseq 0
	setp.lt.s32 	%p6, %r2, 0;
	cvt.rzi.f64.f64 	%fd13, %fd2;
	setp.neu.f64 	%p7, %fd2, %fd13;
	neg.f64 	%fd15, %fd11;
	selp.f64 	%fd16, %fd15, %fd11, %p3;
	selp.f64 	%fd17, %fd16, %fd11, %p6;
	selp.f64 	%fd18, 0dFFF8000000000000, %fd17, %p7;
	selp.f64 	%fd25, %fd18, %fd17, %p6;
$L__BB0_4:
	add.f64 	%fd20, %fd1, %fd2;
	{
	.reg .b32 %temp; 
	mov.b64 	{%temp, %r15}, %fd20;
	}
	and.b32  	%r16, %r15, 2146435072;
	setp.ne.s32 	%p11, %r16, 2146435072;
	@%p11 bra 	$L__BB0_11;
	setp.num.f64 	%p12, %fd1, %fd1;
	setp.num.f64 	%p13, %fd2, %fd2;
	and.pred  	%p14, %p12, %p13;
	@%p14 bra 	$L__BB0_7;
	add.rn.f64 	%fd25, %fd1, %fd2;
	bra.uni 	$L__BB0_11;
$L__BB0_7:
	abs.f64 	%fd21, %fd2;
	setp.neu.f64 	%p15, %fd21, 0d7FF0000000000000;
	@%p15 bra 	$L__BB0_9;
	setp.gt.f64 	%p20, %fd3, 0d3FF0000000000000;
	selp.b32 	%r24, 2146435072, 0, %p20;
	setp.lt.s32 	%p21, %r3, 0;
	xor.b32  	%r25, %r24, 2146435072;
	selp.b32 	%r26, %r25, %r24, %p21;
	setp.eq.f64 	%p22, %fd1, 0dBFF0000000000000;
	selp.b32 	%r27, 1072693248, %r26, %p22;
	mov.b32 	%r28, 0;
	mov.b64 	%fd25, {%r28, %r27};
	bra.uni 	$L__BB0_11;
$L__BB0_9:
	setp.neu.f64 	%p16, %fd3, 0d7FF0000000000000;
	@%p16 bra 	$L__BB0_11;
	setp.lt.s32 	%p17, %r2, 0;
	setp.lt.s32 	%p18, %r3, 0;
	selp.b32 	%r17, 0, 2146435072, %p18;
	and.b32  	%r18, %r3, 2147483647;
	setp.ne.s32 	%p19, %r18, 1071644672;
	or.b32  	%r19, %r17, -2147483648;
	selp.b32 	%r20, %r19, %r17, %p19;
	selp.b32 	%r21, %r20, %r17, %p3;
	selp.b32 	%r22, %r21, %r17, %p17;
	mov.b32 	%r23, 0;
	mov.b64 	%fd25, {%r23, %r22};
$L__BB0_11:
	setp.eq.f64 	%p23, %fd1, 0d3FF0000000000000;
	setp.eq.f64 	%p24, %fd2, 0d0000000000000000;
	selp.f64 	%fd22, 0d3FF0000000000000, %fd25, %p24;
	selp.f64 	%fd23, 0d3FF0000000000000, %fd22, %p23;
	cvta.to.global.u64 	%rd11, %rd4;
	add.s64 	%rd13, %rd11, %rd7;
	st.global.f64 	[%rd13], %fd23;
$L__BB0_12:
	ret;

}
.func  (.param .b64 func_retval0) __internal_accurate_pow(
	.param .b64 __internal_accurate_pow_param_0,
	.param .b64 __internal_accurate_pow_param_1
)
{
	.reg .pred 	%p<8>;
	.reg .b32 	%r<49>;
	.reg .b32 	%f<3>;
	.reg .b64 	%fd<109>;

	ld.param.f64 	%fd10, [__internal_accurate_pow_param_0];
	ld.param.f64 	%fd11, [__internal_accurate_pow_param_1];
	{
	.reg .b32 %temp; 
	mov.b64 	{%temp, %r46}, %fd10;
	}
	{
	.reg .b32 %temp; 
	mov.b64 	{%r45, %temp}, %fd10;
	}
	shr.u32 	%r47, %r46, 20;
	setp.gt.u32 	%p1, %r46, 1048575;
	@%p1 bra 	$L__BB1_2;
	mul.f64 	%fd12, %fd10, 0d4350000000000000;
	{
	.reg .b32 %temp; 
	mov.b64 	{%temp, %r46}, %fd12;
	}
	{
	.reg .b32 %temp; 
	mov.b64 	{%r45, %temp}, %fd12;
	}
	shr.u32 	%r16, %r46, 20;
	add.s32 	%r47, %r16, -54;
$L__BB1_2:
	add.s32 	%r48, %r47, -1023;
	and.b32  	%r17, %r46, -2146435073;
	or.b32  	%r18, %r17, 1072693248;
	mov.b64 	%fd107, {%r45, %r18};
	setp.lt.u32 	%p2, %r18, 1073127583;
	@%p2 bra 	$L__BB1_4;
	{
	.reg .b32 %temp; 
	mov.b64 	{%r19, %temp}, %fd107;
	}
	{
	.reg .b32 %temp; 
	mov.b64 	{%temp, %r20}, %fd107;
	}
	add.s32 	%r21, %r20, -1048576;
	mov.b64 	%fd107, {%r19, %r21};
	add.s32 	%r48, %r47, -1022;
$L__BB1_4:
	add.f64 	%fd13, %fd107, 0dBFF0000000000000;
	add.f64 	%fd14, %fd107, 0d3FF0000000000000;
	rcp.approx.ftz.f64 	%fd15, %fd14;
	neg.f64 	%fd16, %fd14;
	fma.rn.f64 	%fd17, %fd16, %fd15, 0d3FF0000000000000;
	fma.rn.f64 	%fd18, %fd17, %fd17, %fd17;
	fma.rn.f64 	%fd19, %fd18, %fd15, %fd15;
	mul.f64 	%fd20, %fd13, %fd19;
	fma.rn.f64 	%fd21, %fd13, %fd19, %fd20;
	mul.f64 	%fd22, %fd21, %fd21;
	fma.rn.f64 	%fd23, %fd22, 0d3EB0F5FF7D2CAFE2, 0d3ED0F5D241AD3B5A;
	fma.rn.f64 	%fd24, %fd23, %fd22, 0d3EF3B20A75488A3F;
	fma.rn.f64 	%fd25, %fd24, %fd22, 0d3F1745CDE4FAECD5;
	fma.rn.f64 	%fd26, %fd25, %fd22, 0d3F3C71C7258A578B;
	fma.rn.f64 	%fd27, %fd26, %fd22, 0d3F6249249242B910;
	fma.rn.f64 	%fd28, %fd27, %fd22, 0d3F89999999999DFB;
	sub.f64 	%fd29, %fd13, %fd21;
	add.f64 	%fd30, %fd29, %fd29;
	neg.f64 	%fd31, %fd21;
	fma.rn.f64 	%fd32, %fd31, %fd13, %fd30;
	mul.f64 	%fd33, %fd19, %fd32;
	fma.rn.f64 	%fd34, %fd22, %fd28, 0d3FB5555555555555;
	mov.f64 	%fd35, 0d3FB5555555555555;
	sub.f64 	%fd36, %fd35, %fd34;
	fma.rn.f64 	%fd37, %fd22, %fd28, %fd36;
	add.f64 	%fd38, %fd37, 0dBC46A4CB00B9E7B0;
	add.f64 	%fd39, %fd34, %fd38;
	sub.f64 	%fd40, %fd34, %fd39;
	add.f64 	%fd41, %fd38, %fd40;
	mul.rn.f64 	%fd42, %fd21, %fd21;
	neg.f64 	%fd43, %fd42;
	fma.rn.f64 	%fd44, %fd21, %fd21, %fd43;
	{
	.reg .b32 %temp; 
	mov.b64 	{%r22, %temp}, %fd33;
	}
	{
	.reg .b32 %temp; 
	mov.b64 	{%temp, %r23}, %fd33;
	}
	add.s32 	%r24, %r23, 1048576;
	mov.b64 	%fd45, {%r22, %r24};
	fma.rn.f64 	%fd46, %fd21, %fd45, %fd44;
	mul.rn.f64 	%fd47, %fd42, %fd21;
	neg.f64 	%fd48, %fd47;
	fma.rn.f64 	%fd49, %fd42, %fd21, %fd48;
	fma.rn.f64 	%fd50, %fd42, %fd33, %fd49;
	fma.rn.f64 	%fd51, %fd46, %fd21, %fd50;
	mul.rn.f64 	%fd52, %fd39, %fd47;
	neg.f64 	%fd53, %fd52;
	fma.rn.f64 	%fd54, %fd39, %fd47, %fd53;
	fma.rn.f64 	%fd55, %fd39, %fd51, %fd54;
	fma.rn.f64 	%fd56, %fd41, %fd47, %fd55;
	add.f64 	%fd57, %fd52, %fd56;
	sub.f64 	%fd58, %fd52, %fd57;
	add.f64 	%fd59, %fd56, %fd58;
	add.f64 	%fd60, %fd21, %fd57;
	sub.f64 	%fd61, %fd21, %fd60;
	add.f64 	%fd62, %fd57, %fd61;
	add.f64 	%fd63, %fd59, %fd62;
	add.f64 	%fd64, %fd33, %fd63;
	add.f64 	%fd65, %fd60, %fd64;
	sub.f64 	%fd66, %fd60, %fd65;
	add.f64 	%fd67, %fd64, %fd66;
	xor.b32  	%r25, %r48, -2147483648;
	mov.b32 	%r26, 1127219200;
	mov.b64 	%fd68, {%r25, %r26};
	mov.b32 	%r27, -2147483648;
	mov.b64 	%fd69, {%r27, %r26};
	sub.f64 	%fd70, %fd68, %fd69;
	fma.rn.f64 	%fd71, %fd70, 0d3FE62E42FEFA39EF, %fd65;
	fma.rn.f64 	%fd72, %fd70, 0dBFE62E42FEFA39EF, %fd71;
	sub.f64 	%fd73, %fd72, %fd65;
	sub.f64 	%fd74, %fd67, %fd73;
	fma.rn.f64 	%fd75, %fd70, 0d3C7ABC9E3B39803F, %fd74;
	add.f64 	%fd76, %fd71, %fd75;
	sub.f64 	%fd77, %fd71, %fd76;
	add.f64 	%fd78, %fd75, %fd77;
	{
	.reg .b32 %temp; 
	mov.b64 	{%temp, %r28}, %fd11;
	}
	{
	.reg .b32 %temp; 
	mov.b64 	{%r29, %temp}, %fd11;
	}
	shl.b32 	%r30, %r28, 1;
	setp.gt.u32 	%p3, %r30, -33554433;
	and.b32  	%r31, %r28, -15728641;
	selp.b32 	%r32, %r31, %r28, %p3;
	mov.b64 	%fd79, {%r29, %r32};
	mul.rn.f64 	%fd80, %fd76, %fd79;
	neg.f64 	%fd81, %fd80;
	fma.rn.f64 	%fd82, %fd76, %fd79, %fd81;
	fma.rn.f64 	%fd83, %fd78, %fd79, %fd82;
	add.f64 	%fd4, %fd80, %fd83;
	sub.f64 	%fd84, %fd80, %fd4;
	add.f64 	%fd5, %fd83, %fd84;
	fma.rn.f64 	%fd85, %fd4, 0d3FF71547652B82FE, 0d4338000000000000;
	{
	.reg .b32 %temp; 
	mov.b64 	{%r13, %temp}, %fd85;
	}
	mov.f64 	%fd86, 0dC338000000000000;
	add.rn.f64 	%fd87, %fd85, %fd86;
	fma.rn.f64 	%fd88, %fd87, 0dBFE62E42FEFA39EF, %fd4;
	fma.rn.f64 	%fd89, %fd87, 0dBC7ABC9E3B39803F, %fd88;
	fma.rn.f64 	%fd90, %fd89, 0d3E5ADE1569CE2BDF, 0d3E928AF3FCA213EA;
	fma.rn.f64 	%fd91, %fd90, %fd89, 0d3EC71DEE62401315;
	fma.rn.f64 	%fd92, %fd91, %fd89, 0d3EFA01997C89EB71;
	fma.rn.f64 	%fd93, %fd92, %fd89, 0d3F2A01A014761F65;
	fma.rn.f64 	%fd94, %fd93, %fd89, 0d3F56C16C1852B7AF;
	fma.rn.f64 	%fd95, %fd94, %fd89, 0d3F81111111122322;
	fma.rn.f64 	%fd96, %fd95, %fd89, 0d3FA55555555502A1;
	fma.rn.f64 	%fd97, %fd96, %fd89, 0d3FC5555555555511;
	fma.rn.f64 	%fd98, %fd97, %fd89, 0d3FE000000000000B;
	fma.rn.f64 	%fd99, %fd98, %fd89, 0d3FF0000000000000;
	fma.rn.f64 	%fd100, %fd99, %fd89, 0d3FF0000000000000;
	{
	.reg .b32 %temp; 
	mov.b64 	{%r14, %temp}, %fd100;
	}
	{
	.reg .b32 %temp; 
	mov.b64 	{%temp, %r15}, %fd100;
	}
	shl.b32 	%r33, %r13, 20;
	add.s32 	%r34, %r33, %r15;
	mov.b64 	%fd108, {%r14, %r34};
	{
	.reg .b32 %temp; 
	mov.b64 	{%temp, %r35}, %fd4;
	}
	mov.b32 	%f2, %r35;
	abs.f32 	%f1, %f2;
	setp.lt.f32 	%p4, %f1, 0f4086232B;
	@%p4 bra 	$L__BB1_7;
	setp.lt.f64 	%p5, %fd4, 0d0000000000000000;
	add.f64 	%fd101, %fd4, 0d7FF0000000000000;
	selp.f64 	%fd108, 0d0000000000000000, %fd101, %p5;
	setp.geu.f32 	%p6, %f1, 0f40874800;
	@%p6 bra 	$L__BB1_7;
	shr.u32 	%r36, %r13, 31;
	add.s32 	%r37, %r13, %r36;
	shr.s32 	%r38, %r37, 1;
	shl.b32 	%r39, %r38, 20;
	add.s32 	%r40, %r15, %r39;
	mov.b64 	%fd102, {%r14, %r40};
	sub.s32 	%r41, %r13, %r38;
	shl.b32 	%r42, %r41, 20;
	add.s32 	%r43, %r42, 1072693248;
	mov.b32 	%r44, 0;
	mov.b64 	%fd103, {%r44, %r43};
	mul.f64 	%fd108, %fd103, %fd102;
$L__BB1_7:
	abs.f64 	%fd104, %fd108;
	setp.eq.f64 	%p7, %fd104, 0d7FF0000000000000;
	fma.rn.f64 	%fd105, %fd108, %fd5, %fd108;
	selp.f64 	%fd106, %fd108, %fd105, %p7;
	st.param.f64 	[func_retval0], %fd106;
	ret;

}


// ===== COMPILED SASS (sm_100) =====

	.target	sm_100

	.elftype	@"ET_EXEC"


//--------------------- .note.nv.tkinfo           --------------------------
	.section	.note.nv.tkinfo,"",@"SHT_NOTE"
	.sectionflags	@"SHF_NOTE_NV_TKINFO"
	.tkinfo
        /*0018*/ 	.word	0x00000002
        /*0030*/ 	.string	""
        /*0030*/ 	.string	"ptxas"
        /*0030*/ 	.string	"Cuda compilation tools, release 13.0, V13.0.88"
        /*0030*/ 	.string	"Build cuda_13.0.r13.0/compiler.36424714_0"
        /*0030*/ 	.string	"-arch sm_100 -m 64 "



//--------------------- .note.nv.cuinfo           --------------------------
	.section	.note.nv.cuinfo,"",@"SHT_NOTE"
	.sectionflags	@"SHF_NOTE_NV_CUINFO"
        /*0018*/ 	.short	0x0002
        /*001a*/ 	.short	0x0064
        /*001c*/ 	.short	0x0082
	.zero		2


//--------------------- .nv.info                  --------------------------
	.section	.nv.info,"",@"SHT_CUDA_INFO"
	.align	4


	//----- nvinfo : EIATTR_REGCOUNT
	.align		4
        /*0000*/ 	.byte	0x04, 0x2f
        /*0002*/ 	.short	(.L_1 - .L_0)
	.align		4
.L_0:
        /*0004*/ 	.word	index@(_Z5powerPdS_S_i)
        /*0008*/ 	.word	0x0000001e


	//----- nvinfo : EIATTR_FRAME_SIZE
	.align		4
.L_1:
        /*000c*/ 	.byte	0x04, 0x11
        /*000e*/ 	.short	(.L_3 - .L_2)
	.align		4
.L_2:
        /*0010*/ 	.word	index@($_Z5powerPdS_S_i$__internal_accurate_pow)
        /*0014*/ 	.word	0x00000000


	//----- nvinfo : EIATTR_FRAME_SIZE
	.align		4
.L_3:
        /*0018*/ 	.byte	0x04, 0x11
        /*001a*/ 	.short	(.L_5 - .L_4)
	.align		4
.L_4:
        /*001c*/ 	.word	index@(_Z5powerPdS_S_i)
        /*0020*/ 	.word	0x00000000


	//----- nvinfo : EIATTR_MIN_STACK_SIZE
	.align		4
.L_5:
        /*0024*/ 	.byte	0x04, 0x12
        /*0026*/ 	.short	(.L_7 - .L_6)
	.align		4
.L_6:
        /*0028*/ 	.word	index@(_Z5powerPdS_S_i)
        /*002c*/ 	.word	0x00000000
.L_7:


//--------------------- .nv.compat                --------------------------
	.section	.nv.compat,"",@"SHT_CUDA_COMPAT_INFO"
	.align	4
        /*0000*/ 	.byte	0x02, 0x09, 0x00, 0x00, 0x02, 0x02, 0x01, 0x00, 0x02, 0x05, 0x05, 0x00, 0x03, 0x07, 0x01, 0x01
        /*0010*/ 	.byte	0x02, 0x03, 0x00, 0x00, 0x02, 0x06, 0x01, 0x00, 0x04, 0x0b, 0x08, 0x00, 0x01, 0x00, 0x00, 0x00
        /*0020*/ 	.byte	0x00, 0x00, 0x00, 0x00


//--------------------- .nv.info._Z5powerPdS_S_i  --------------------------
	.section	.nv.info._Z5powerPdS_S_i,"",@"SHT_CUDA_INFO"
	.sectionflags	@""
	.align	4


	//----- nvinfo : EIATTR_CUDA_API_VERSION
	.align		4
        /*0000*/ 	.byte	0x04, 0x37
        /*0002*/ 	.short	(.L_9 - .L_8)
.L_8:
        /*0004*/ 	.word	0x00000082


	//----- nvinfo : EIATTR_KPARAM_INFO
	.align		4
.L_9:
        /*0008*/ 	.byte	0x04, 0x17
        /*000a*/ 	.short	(.L_11 - .L_10)
.L_10:
        /*000c*/ 	.word	0x00000000
        /*0010*/ 	.short	0x0003
        /*0012*/ 	.short	0x0018
        /*0014*/ 	.byte	0x00, 0xf0, 0x11, 0x00


	//----- nvinfo : EIATTR_KPARAM_INFO
	.align		4
.L_11:
        /*0018*/ 	.byte	0x04, 0x17
        /*001a*/ 	.short	(.L_13 - .L_12)
.L_12:
        /*001c*/ 	.word	0x00000000
        /*0020*/ 	.short	0x0002
        /*0022*/ 	.short	0x0010
        /*0024*/ 	.byte	0x00, 0xf5, 0x21, 0x00


	//----- nvinfo : EIATTR_KPARAM_INFO
	.align		4
.L_13:
        /*0028*/ 	.byte	0x04, 0x17
        /*002a*/ 	.short	(.L_15 - .L_14)
.L_14:
        /*002c*/ 	.word	0x00000000
        /*0030*/ 	.short	0x0001
        /*0032*/ 	.short	0x0008
        /*0034*/ 	.byte	0x00, 0xf5, 0x21, 0x00


	//----- nvinfo : EIATTR_KPARAM_INFO
	.align		4
.L_15:
        /*0038*/ 	.byte	0x04, 0x17
        /*003a*/ 	.short	(.L_17 - .L_16)
.L_16:
        /*003c*/ 	.word	0x00000000
        /*0040*/ 	.short	0x0000
        /*0042*/ 	.short	0x0000
        /*0044*/ 	.byte	0x00, 0xf5, 0x21, 0x00


	//----- nvinfo : EIATTR_SPARSE_MMA_MASK
	.align		4
.L_17:
        /*0048*/ 	.byte	0x03, 0x50
        /*004a*/ 	.short	0x0000


	//----- nvinfo : EIATTR_MAXREG_COUNT
	.align		4
        /*004c*/ 	.byte	0x03, 0x1b
        /*004e*/ 	.short	0x00ff


	//----- nvinfo : EIATTR_MERCURY_ISA_VERSION
	.align		4
        /*0050*/ 	.byte	0x03, 0x5f
        /*0052*/ 	.short	0x0101


	//----- nvinfo : EIATTR_VRC_CTA_INIT_COUNT
	.align		4
        /*0054*/ 	.byte	0x02, 0x4a
	.zero		1
	.zero		1


	//----- nvinfo : EIATTR_EXIT_INSTR_OFFSETS
	.align		4
        /*0058*/ 	.byte	0x04, 0x1c
        /*005a*/ 	.short	(.L_19 - .L_18)


	//   ....[0]....
.L_18:
        /*005c*/ 	.word	0x00000070


	//   ....[1]....
        /*0060*/ 	.word	0x00000590


	//----- nvinfo : EIATTR_CRS_STACK_SIZE
	.align		4
.L_19:
        /*0064*/ 	.byte	0x04, 0x1e
        /*0066*/ 	.short	(.L_21 - .L_20)
.L_20:
        /*0068*/ 	.word	0x00000000


	//----- nvinfo : EIATTR_CBANK_PARAM_SIZE
	.align		4
.L_21:
        /*006c*/ 	.byte	0x03, 0x19
        /*006e*/ 	.short	0x001c


	//----- nvinfo : EIATTR_PARAM_CBANK
	.align		4
        /*0070*/ 	.byte	0x04, 0x0a
        /*0072*/ 	.short	(.L_23 - .L_22)
	.align		4
.L_22:
        /*0074*/ 	.word	index@(.nv.constant0._Z5powerPdS_S_i)
        /*0078*/ 	.short	0x0380
        /*007a*/ 	.short	0x001c


	//----- nvinfo : EIATTR_SW_WAR
	.align		4
.L_23:
        /*007c*/ 	.byte	0x04, 0x36
        /*007e*/ 	.short	(.L_25 - .L_24)
.L_24:
        /*0080*/ 	.word	0x00000008
.L_25:


//--------------------- .nv.callgraph             --------------------------
	.section	.nv.callgraph,"",@"SHT_CUDA_CALLGRAPH"
	.align	4
	.sectionentsize	8
	.align		4
        /*0000*/ 	.word	0x00000000
	.align		4
        /*0004*/ 	.word	0xffffffff
	.align		4
        /*0008*/ 	.word	0x00000000
	.align		4
        /*000c*/ 	.word	0xfffffffe
	.align		4
        /*0010*/ 	.word	0x00000000
	.align		4
        /*0014*/ 	.word	0xfffffffd
	.align		4
        /*0018*/ 	.word	0x00000000
	.align		4
        /*001c*/ 	.word	0xfffffffc


//--------------------- .text._Z5powerPdS_S_i     --------------------------
	.section	.text._Z5powerPdS_S_i,"ax",@progbits
	.align	128
        .global         _Z5powerPdS_S_i
        .type           _Z5powerPdS_S_i,@function
        .size           _Z5powerPdS_S_i,(.L_x_8 - _Z5powerPdS_S_i)
        .other          _Z5powerPdS_S_i,@"STO_CUDA_ENTRY STV_DEFAULT"
_Z5powerPdS_S_i:
.text._Z5powerPdS_S_i:
[----:B------:R-:W-:Y:S01]  /*0000*/  LDC R1, c[0x0][0x37c] ;  /* 0x0000df00ff017b82 */ /* 0x000fe20000000800 */
[----:B------:R-:W0:Y:S01]  /*0010*/  S2R R20, SR_CTAID.X ;  /* 0x0000000000147919 */ /* 0x000e220000002500 */
[----:B------:R-:W0:Y:S01]  /*0020*/  LDCU UR4, c[0x0][0x360] ;  /* 0x00006c00ff0477ac */ /* 0x000e220008000800 */
[----:B------:R-:W0:Y:S01]  /*0030*/  S2R R3, SR_TID.X ;  /* 0x0000000000037919 */ /* 0x000e220000002100 */
[----:B------:R-:W1:Y:S01]  /*0040*/  LDCU UR5, c[0x0][0x398] ;  /* 0x00007300ff0577ac */ /* 0x000e620008000800 */
[----:B0-----:R-:W-:-:S05]  /*0050*/  IMAD R20, R20, UR4, R3 ;  /* 0x0000000414147c24 */ /* 0x001fca000f8e0203 */
[----:B-1----:R-:W-:-:S13]  /*0060*/  ISETP.GE.AND P0, PT, R20, UR5, PT ;  /* 0x0000000514007c0c */ /* 0x002fda000bf06270 */
[----:B------:R-:W-:Y:S05]  /*0070*/  @P0 EXIT ;  /* 0x000000000000094d */ /* 0x000fea0003800000 */
[----:B------:R-:W0:Y:S01]  /*0080*/  LDC.64 R2, c[0x0][0x388] ;  /* 0x0000e200ff027b82 */ /* 0x000e220000000a00 */
[----:B------:R-:W1:Y:S07]  /*0090*/  LDCU.64 UR4, c[0x0][0x358] ;  /* 0x00006b00ff0477ac */ /* 0x000e6e0008000a00 */
[----:B------:R-:W2:Y:S01]  /*00a0*/  LDC.64 R4, c[0x0][0x380] ;  /* 0x0000e000ff047b82 */ /* 0x000ea20000000a00 */
[----:B0-----:R-:W-:-:S06]  /*00b0*/  IMAD.WIDE R2, R20, 0x8, R2 ;  /* 0x0000000814027825 */ /* 0x001fcc00078e0202 */
[----:B-1----:R-:W3:Y:S01]  /*00c0*/  LDG.E.64 R2, desc[UR4][R2.64] ;  /* 0x0000000402027981 */ /* 0x002ee2000c1e1b00 */
[----:B--2---:R-:W-:-:S06]  /*00d0*/  IMAD.WIDE R4, R20, 0x8, R4 ;  /* 0x0000000814047825 */ /* 0x004fcc00078e0204 */
[----:B------:R-:W2:Y:S01]  /*00e0*/  LDG.E.64 R4, desc[UR4][R4.64] ;  /* 0x0000000404047981 */ /* 0x000ea2000c1e1b00 */
[----:B------:R-:W-:Y:S01]  /*00f0*/  BSSY.RECONVERGENT B0, `(.L_x_0) ;  /* 0x0000021000007945 */ /* 0x000fe20003800200 */
[----:B---3--:R-:W-:-:S04]  /*0100*/  SHF.R.U32.HI R0, RZ, 0x14, R3 ;  /* 0x00000014ff007819 */ /* 0x008fc80000011603 */
[----:B------:R-:W-:Y:S01]  /*0110*/  LOP3.LUT R0, R0, 0x7ff, RZ, 0xc0, !PT ;  /* 0x000007ff00007812 */ /* 0x000fe200078ec0ff */
[----:B--2---:R-:W-:-:S04]  /*0120*/  DSETP.NEU.AND P2, PT, R4, RZ, PT ;  /* 0x000000ff0400722a */ /* 0x004fc80003f4d000 */
[----:B------:R-:W-:-:S05]  /*0130*/  VIADD R7, R0, 0xfffffc0c ;  /* 0xfffffc0c00077836 */ /* 0x000fca0000000000 */
[CC--:B------:R-:W-:Y:S02]  /*0140*/  SHF.L.U32 R0, R2.reuse, R7.reuse, RZ ;  /* 0x0000000702007219 */ /* 0x0c0fe400000006ff */
[----:B------:R-:W-:Y:S02]  /*0150*/  SHF.L.U64.HI R7, R2, R7, R3 ;  /* 0x0000000702077219 */ /* 0x000fe40000010203 */
[----:B------:R-:W-:Y:S02]  /*0160*/  ISETP.NE.U32.AND P0, PT, R0, RZ, PT ;  /* 0x000000ff0000720c */ /* 0x000fe40003f05070 */
[----:B------:R-:W-:Y:S02]  /*0170*/  ISETP.GE.OR P3, PT, R3, RZ, P2 ;  /* 0x000000ff0300720c */ /* 0x000fe40001766670 */
[----:B------:R-:W-:Y:S01]  /*0180*/  ISETP.NE.AND.EX P0, PT, R7, -0x80000000, PT, P0 ;  /* 0x800000000700780c */ /* 0x000fe20003f05300 */
[----:B------:R-:W-:-:S03]  /*0190*/  @!P2 IMAD.MOV.U32 R6, RZ, RZ, RZ ;  /* 0x000000ffff06a224 */ /* 0x000fc600078e00ff */
[----:B------:R-:W-:-:S09]  /*01a0*/  PLOP3.LUT P1, PT, P0, PT, PT, 0x8, 0x80 ;  /* 0x000000000080781c */ /* 0x000fd2000072e170 */
[----:B------:R-:W-:-:S06]  /*01b0*/  @!P2 DSETP.NEU.AND P1, PT, |R2|, 0.5, !P0 ;  /* 0x3fe000000200a42a */ /* 0x000fcc000472d200 */
[----:B------:R-:W-:-:S04]  /*01c0*/  @!P2 SEL R7, R5, RZ, P1 ;  /* 0x000000ff0507a207 */ /* 0x000fc80000800000 */
[----:B------:R-:W-:Y:S01]  /*01d0*/  @!P3 LOP3.LUT R7, R7, 0x7ff00000, RZ, 0xfc, !PT ;  /* 0x7ff000000707b812 */ /* 0x000fe200078efcff */
[----:B------:R-:W-:Y:S06]  /*01e0*/  @!P2 BRA `(.L_x_1) ;  /* 0x000000000044a947 */ /* 0x000fec0003800000 */
[----:B------:R-:W-:Y:S01]  /*01f0*/  DADD R10, -RZ, |R4| ;  /* 0x00000000ff0a7229 */ /* 0x000fe20000000504 */
[----:B------:R-:W-:Y:S01]  /*0200*/  BSSY.RECONVERGENT B1, `(.L_x_2) ;  /* 0x0000003000017945 */ /* 0x000fe20003800200 */
[----:B------:R-:W-:-:S09]  /*0210*/  MOV R0, 0x230 ;  /* 0x0000023000007802 */ /* 0x000fd20000000f00 */
[----:B------:R-:W-:Y:S05]  /*0220*/  CALL.REL.NOINC `($_Z5powerPdS_S_i$__internal_accurate_pow) ;  /* 0x0000000000dc7944 */ /* 0x000fea0003c00000 */
[----:B------:R-:W-:Y:S05]  /*0230*/  BSYNC.RECONVERGENT B1 ;  /* 0x0000000000017941 */ /* 0x000fea0003800200 */
.L_x_2:
[----:B------:R-:W-:Y:S01]  /*0240*/  IMAD.MOV.U32 R8, RZ, RZ, R11 ;  /* 0x000000ffff087224 */ /* 0x000fe200078e000b */
[----:B------:R-:W0:Y:S01]  /*0250*/  FRND.F64.TRUNC R6, R2 ;  /* 0x0000000200067313 */ /* 0x000e22000030d800 */
[----:B------:R-:W-:Y:S01]  /*0260*/  IMAD.MOV.U32 R9, RZ, RZ, R12 ;  /* 0x000000ffff097224 */ /* 0x000fe200078e000c */
[----:B------:R-:W-:-:S05]  /*0270*/  ISETP.GE.AND P2, PT, R5, RZ, PT ;  /* 0x000000ff0500720c */ /* 0x000fca0003f46270 */
[----:B------:R-:W-:Y:S02]  /*0280*/  DADD R8, -RZ, -R8 ;  /* 0x00000000ff087229 */ /* 0x000fe40000000908 */
[----:B0-----:R-:W-:-:S08]  /*0290*/  DSETP.NEU.AND P0, PT, R2, R6, PT ;  /* 0x000000060200722a */ /* 0x001fd00003f0d000 */
[-C--:B------:R-:W-:Y:S02]  /*02a0*/  FSEL R0, R8, R11.reuse, P1 ;  /* 0x0000000b08007208 */ /* 0x080fe40000800000 */
[-C--:B------:R-:W-:Y:S02]  /*02b0*/  FSEL R9, R9, R12.reuse, P1 ;  /* 0x0000000c09097208 */ /* 0x080fe40000800000 */
[----:B------:R-:W-:Y:S02]  /*02c0*/  FSEL R6, R0, R11, !P2 ;  /* 0x0000000b00067208 */ /* 0x000fe40005000000 */
[----:B------:R-:W-:Y:S02]  /*02d0*/  FSEL R7, R9, R12, !P2 ;  /* 0x0000000c09077208 */ /* 0x000fe40005000000 */
[----:B------:R-:W-:Y:S02]  /*02e0*/  @!P2 FSEL R6, R6, RZ, !P0 ;  /* 0x000000ff0606a208 */ /* 0x000fe40004000000 */
[----:B------:R-:W-:-:S07]  /*02f0*/  @!P2 FSEL R7, R7, -QNAN , !P0 ;  /* 0xfff800000707a808 */ /* 0x000fce0004000000 */
.L_x_1:
[----:B------:R-:W-:Y:S05]  /*0300*/  BSYNC.RECONVERGENT B0 ;  /* 0x0000000000007941 */ /* 0x000fea0003800200 */
.L_x_0:
[----:B------:R-:W-:Y:S01]  /*0310*/  DADD R8, R4, R2 ;  /* 0x0000000004087229 */ /* 0x000fe20000000002 */
[----:B------:R-:W-:Y:S09]  /*0320*/  BSSY.RECONVERGENT B0, `(.L_x_3) ;  /* 0x000001d000007945 */ /* 0x000ff20003800200 */
[----:B------:R-:W-:-:S04]  /*0330*/  LOP3.LUT R8, R9, 0x7ff00000, RZ, 0xc0, !PT ;  /* 0x7ff0000009087812 */ /* 0x000fc800078ec0ff */
[----:B------:R-:W-:-:S13]  /*0340*/  ISETP.NE.AND P0, PT, R8, 0x7ff00000, PT ;  /* 0x7ff000000800780c */ /* 0x000fda0003f05270 */
[----:B------:R-:W-:Y:S05]  /*0350*/  @P0 BRA `(.L_x_4) ;  /* 0x0000000000640947 */ /* 0x000fea0003800000 */
[----:B------:R-:W-:-:S06]  /*0360*/  DSETP.NAN.AND P0, PT, R2, R2, PT ;  /* 0x000000020200722a */ /* 0x000fcc0003f08000 */
[----:B------:R-:W-:-:S14]  /*0370*/  DSETP.NUM.AND P0, PT, R4, R4, !P0 ;  /* 0x000000040400722a */ /* 0x000fdc0004707000 */
[----:B------:R-:W-:Y:S01]  /*0380*/  @!P0 DADD R6, R4, R2 ;  /* 0x0000000004068229 */ /* 0x000fe20000000002 */
[----:B------:R-:W-:Y:S10]  /*0390*/  @!P0 BRA `(.L_x_4) ;  /* 0x0000000000548947 */ /* 0x000ff40003800000 */
[----:B------:R-:W-:-:S14]  /*03a0*/  DSETP.NEU.AND P0, PT, |R2|, +INF , PT ;  /* 0x7ff000000200742a */ /* 0x000fdc0003f0d200 */
[----:B------:R-:W-:Y:S05]  /*03b0*/  @P0 BRA `(.L_x_5) ;  /* 0x0000000000200947 */ /* 0x000fea0003800000 */
[----:B------:R-:W-:Y:S01]  /*03c0*/  ISETP.GE.AND P1, PT, R3, RZ, PT ;  /* 0x000000ff0300720c */ /* 0x000fe20003f26270 */
[----:B------:R-:W-:-:S06]  /*03d0*/  DSETP.GT.AND P0, PT, |R4|, 1, PT ;  /* 0x3ff000000400742a */ /* 0x000fcc0003f04200 */
[----:B------:R-:W-:Y:S01]  /*03e0*/  SEL R6, RZ, 0x7ff00000, !P0 ;  /* 0x7ff00000ff067807 */ /* 0x000fe20004000000 */
[----:B------:R-:W-:-:S05]  /*03f0*/  DSETP.NEU.AND P0, PT, R4, -1, PT ;  /* 0xbff000000400742a */ /* 0x000fca0003f0d000 */
[----:B------:R-:W-:-:S04]  /*0400*/  @!P1 LOP3.LUT R6, R6, 0x7ff00000, RZ, 0x3c, !PT ;  /* 0x7ff0000006069812 */ /* 0x000fc800078e3cff */
[----:B------:R-:W-:Y:S01]  /*0410*/  SEL R7, R6, 0x3ff00000, P0 ;  /* 0x3ff0000006077807 */ /* 0x000fe20000000000 */
[----:B------:R-:W-:Y:S01]  /*0420*/  IMAD.MOV.U32 R6, RZ, RZ, RZ ;  /* 0x000000ffff067224 */ /* 0x000fe200078e00ff */
[----:B------:R-:W-:Y:S06]  /*0430*/  BRA `(.L_x_4) ;  /* 0x00000000002c7947 */ /* 0x000fec0003800000 */
.L_x_5:
[----:B------:R-:W-:-:S14]  /*0440*/  DSETP.NEU.AND P0, PT, |R4|, +INF , PT ;  /* 0x7ff000000400742a */ /* 0x000fdc0003f0d200 */
[----:B------:R-:W-:Y:S05]  /*0450*/  @P0 BRA `(.L_x_4) ;  /* 0x0000000000240947 */ /* 0x000fea0003800000 */
[C---:B------:R-:W-:Y:S01]  /*0460*/  ISETP.GE.AND P0, PT, R3.reuse, RZ, PT ;  /* 0x000000ff0300720c */ /* 0x040fe20003f06270 */
[----:B------:R-:W-:Y:S01]  /*0470*/  IMAD.MOV.U32 R6, RZ, RZ, RZ ;  /* 0x000000ffff067224 */ /* 0x000fe200078e00ff */
[----:B------:R-:W-:Y:S02]  /*0480*/  LOP3.LUT R0, R3, 0x7fffffff, RZ, 0xc0, !PT ;  /* 0x7fffffff03007812 */ /* 0x000fe400078ec0ff */
[----:B------:R-:W-:Y:S02]  /*0490*/  SEL R7, RZ, 0x7ff00000, !P0 ;  /* 0x7ff00000ff077807 */ /* 0x000fe40004000000 */
[----:B------:R-:W-:Y:S02]  /*04a0*/  ISETP.GE.AND P2, PT, R5, RZ, PT ;  /* 0x000000ff0500720c */ /* 0x000fe40003f46270 */
[----:B------:R-:W-:Y:S01]  /*04b0*/  ISETP.NE.AND P0, PT, R0, 0x3fe00000, PT ;  /* 0x3fe000000000780c */ /* 0x000fe20003f05270 */
[----:B------:R-:W-:-:S05]  /*04c0*/  VIADD R0, R7, 0x80000000 ;  /* 0x8000000007007836 */ /* 0x000fca0000000000 */
[----:B------:R-:W-:-:S05]  /*04d0*/  SEL R0, R0, R7, P0 ;  /* 0x0000000700007207 */ /* 0x000fca0000000000 */
[----:B------:R-:W-:-:S07]  /*04e0*/  @!P2 SEL R7, R0, R7, P1 ;  /* 0x000000070007a207 */ /* 0x000fce0000800000 */
.L_x_4:
[----:B------:R-:W-:Y:S05]  /*04f0*/  BSYNC.RECONVERGENT B0 ;  /* 0x0000000000007941 */ /* 0x000fea0003800200 */
.L_x_3:
[----:B------:R-:W0:Y:S01]  /*0500*/  LDC.64 R8, c[0x0][0x390] ;  /* 0x0000e400ff087b82 */ /* 0x000e220000000a00 */
[----:B------:R-:W-:Y:S02]  /*0510*/  DSETP.NEU.AND P1, PT, R2, RZ, PT ;  /* 0x000000ff0200722a */ /* 0x000fe40003f2d000 */
[----:B------:R-:W-:-:S04]  /*0520*/  DSETP.NEU.AND P0, PT, R4, 1, PT ;  /* 0x3ff000000400742a */ /* 0x000fc80003f0d000 */
[----:B------:R-:W-:Y:S02]  /*0530*/  FSEL R2, R6, RZ, P1 ;  /* 0x000000ff06027208 */ /* 0x000fe40000800000 */
[----:B------:R-:W-:Y:S02]  /*0540*/  FSEL R6, R7, 1.875, P1 ;  /* 0x3ff0000007067808 */ /* 0x000fe40000800000 */
[----:B------:R-:W-:Y:S02]  /*0550*/  FSEL R2, R2, RZ, P0 ;  /* 0x000000ff02027208 */ /* 0x000fe40000000000 */
[----:B------:R-:W-:Y:S01]  /*0560*/  FSEL R3, R6, 1.875, P0 ;  /* 0x3ff0000006037808 */ /* 0x000fe20000000000 */
[----:B0-----:R-:W-:-:S05]  /*0570*/  IMAD.WIDE R20, R20, 0x8, R8 ;  /* 0x0000000814147825 */ /* 0x001fca00078e0208 */
[----:B------:R-:W-:Y:S01]  /*0580*/  STG.E.64 desc[UR4][R20.64], R2 ;  /* 0x0000000214007986 */ /* 0x000fe2000c101b04 */
[----:B------:R-:W-:Y:S05]  /*0590*/  EXIT ;  /* 0x000000000000794d */ /* 0x000fea0003800000 */
        .type           $_Z5powerPdS_S_i$__internal_accurate_pow,@function
        .size           $_Z5powerPdS_S_i$__internal_accurate_pow,(.L_x_8 - $_Z5powerPdS_S_i$__internal_accurate_pow)
$_Z5powerPdS_S_i$__internal_accurate_pow:
[----:B------:R-:W-:Y:S01]  /*05a0*/  ISETP.GT.U32.AND P0, PT, R11, 0xfffff, PT ;  /* 0x000fffff0b00780c */ /* 0x000fe20003f04070 */
[----:B------:R-:W-:Y:S01]  /*05b0*/  IMAD.MOV.U32 R6, RZ, RZ, R11 ;  /* 0x000000ffff067224 */ /* 0x000fe200078e000b */
[----:B------:R-:W-:Y:S01]  /*05c0*/  UMOV UR6, 0x7d2cafe2 ;  /* 0x7d2cafe200067882 */ /* 0x000fe20000000000 */
[----:B------:R-:W-:Y:S01]  /*05d0*/  IMAD.MOV.U32 R16, RZ, RZ, RZ ;  /* 0x000000ffff107224 */ /* 0x000fe200078e00ff */
[----:B------:R-:W-:Y:S01]  /*05e0*/  UMOV UR7, 0x3eb0f5ff ;  /* 0x3eb0f5ff00077882 */ /* 0x000fe20000000000 */
[----:B------:R-:W-:Y:S01]  /*05f0*/  IMAD.MOV.U32 R18, RZ, RZ, 0x41ad3b5a ;  /* 0x41ad3b5aff127424 */ /* 0x000fe200078e00ff */
[----:B------:R-:W-:Y:S01]  /*0600*/  UMOV UR8, 0x3b39803f ;  /* 0x3b39803f00087882 */ /* 0x000fe20000000000 */
[----:B------:R-:W-:Y:S01]  /*0610*/  IMAD.MOV.U32 R19, RZ, RZ, 0x3ed0f5d2 ;  /* 0x3ed0f5d2ff137424 */ /* 0x000fe200078e00ff */
[----:B------:R-:W-:-:S05]  /*0620*/  UMOV UR9, 0x3c7abc9e ;  /* 0x3c7abc9e00097882 */ /* 0x000fca0000000000 */
[----:B------:R-:W-:-:S10]  /*0630*/  @!P0 DMUL R24, R10, 1.80143985094819840000e+16 ;  /* 0x435000000a188828 */ /* 0x000fd40000000000 */
[----:B------:R-:W-:-:S05]  /*0640*/  @!P0 IMAD.MOV.U32 R6, RZ, RZ, R25 ;  /* 0x000000ffff068224 */ /* 0x000fca00078e0019 */
[----:B------:R-:W-:-:S04]  /*0650*/  LOP3.LUT R6, R6, 0x800fffff, RZ, 0xc0, !PT ;  /* 0x800fffff06067812 */ /* 0x000fc800078ec0ff */
[----:B------:R-:W-:Y:S01]  /*0660*/  LOP3.LUT R7, R6, 0x3ff00000, RZ, 0xfc, !PT ;  /* 0x3ff0000006077812 */ /* 0x000fe200078efcff */
[----:B------:R-:W-:Y:S01]  /*0670*/  IMAD.MOV.U32 R6, RZ, RZ, R10 ;  /* 0x000000ffff067224 */ /* 0x000fe200078e000a */
[----:B------:R-:W-:Y:S01]  /*0680*/  SHF.R.U32.HI R10, RZ, 0x14, R11 ;  /* 0x00000014ff0a7819 */ /* 0x000fe2000001160b */
[----:B------:R-:W-:Y:S01]  /*0690*/  @!P0 IMAD.MOV.U32 R6, RZ, RZ, R24 ;  /* 0x000000ffff068224 */ /* 0x000fe200078e0018 */
[----:B------:R-:W-:Y:S02]  /*06a0*/  ISETP.GE.U32.AND P2, PT, R7, 0x3ff6a09f, PT ;  /* 0x3ff6a09f0700780c */ /* 0x000fe40003f46070 */
[----:B------:R-:W-:-:S05]  /*06b0*/  @!P0 LEA.HI R10, R25, 0xffffffca, RZ, 0xc ;  /* 0xffffffca190a8811 */ /* 0x000fca00078f60ff */
[----:B------:R-:W-:-:S06]  /*06c0*/  VIADD R11, R10, 0xfffffc01 ;  /* 0xfffffc010a0b7836 */ /* 0x000fcc0000000000 */
[----:B------:R-:W-:Y:S02]  /*06d0*/  @P2 VIADD R9, R7, 0xfff00000 ;  /* 0xfff0000007092836 */ /* 0x000fe40000000000 */
[----:B------:R-:W-:Y:S02]  /*06e0*/  @P2 VIADD R11, R10, 0xfffffc02 ;  /* 0xfffffc020a0b2836 */ /* 0x000fe40000000000 */
[----:B------:R-:W-:-:S06]  /*06f0*/  @P2 IMAD.MOV.U32 R7, RZ, RZ, R9 ;  /* 0x000000ffff072224 */ /* 0x000fcc00078e0009 */
[C---:B------:R-:W-:Y:S02]  /*0700*/  DADD R12, R6.reuse, 1 ;  /* 0x3ff00000060c7429 */ /* 0x040fe40000000000 */
[----:B------:R-:W-:-:S04]  /*0710*/  DADD R6, R6, -1 ;  /* 0xbff0000006067429 */ /* 0x000fc80000000000 */
[----:B------:R-:W0:Y:S02]  /*0720*/  MUFU.RCP64H R17, R13 ;  /* 0x0000000d00117308 */ /* 0x000e240000001800 */
[----:B0-----:R-:W-:-:S08]  /*0730*/  DFMA R8, -R12, R16, 1 ;  /* 0x3ff000000c08742b */ /* 0x001fd00000000110 */
[----:B------:R-:W-:-:S08]  /*0740*/  DFMA R8, R8, R8, R8 ;  /* 0x000000080808722b */ /* 0x000fd00000000008 */
[----:B------:R-:W-:-:S08]  /*0750*/  DFMA R16, R16, R8, R16 ;  /* 0x000000081010722b */ /* 0x000fd00000000010 */
[----:B------:R-:W-:-:S08]  /*0760*/  DMUL R8, R6, R16 ;  /* 0x0000001006087228 */ /* 0x000fd00000000000 */
[----:B------:R-:W-:-:S08]  /*0770*/  DFMA R8, R6, R16, R8 ;  /* 0x000000100608722b */ /* 0x000fd00000000008 */
[----:B------:R-:W-:-:S08]  /*0780*/  DMUL R14, R8, R8 ;  /* 0x00000008080e7228 */ /* 0x000fd00000000000 */
[----:B------:R-:W-:Y:S01]  /*0790*/  DFMA R12, R14, UR6, R18 ;  /* 0x000000060e0c7c2b */ /* 0x000fe20008000012 */
[----:B------:R-:W-:Y:S01]  /*07a0*/  UMOV UR6, 0x75488a3f ;  /* 0x75488a3f00067882 */ /* 0x000fe20000000000 */
[----:B------:R-:W-:Y:S01]  /*07b0*/  UMOV UR7, 0x3ef3b20a ;  /* 0x3ef3b20a00077882 */ /* 0x000fe20000000000 */
[----:B------:R-:W-:-:S05]  /*07c0*/  DADD R18, R6, -R8 ;  /* 0x0000000006127229 */ /* 0x000fca0000000808 */
[----:B------:R-:W-:Y:S01]  /*07d0*/  DFMA R12, R14, R12, UR6 ;  /* 0x000000060e0c7e2b */ /* 0x000fe2000800000c */
[----:B------:R-:W-:Y:S01]  /*07e0*/  UMOV UR6, 0xe4faecd5 ;  /* 0xe4faecd500067882 */ /* 0x000fe20000000000 */
[----:B------:R-:W-:Y:S01]  /*07f0*/  UMOV UR7, 0x3f1745cd ;  /* 0x3f1745cd00077882 */ /* 0x000fe20000000000 */
[----:B------:R-:W-:-:S05]  /*0800*/  DADD R22, R18, R18 ;  /* 0x0000000012167229 */ /* 0x000fca0000000012 */
[----:B------:R-:W-:Y:S01]  /*0810*/  DFMA R12, R14, R12, UR6 ;  /* 0x000000060e0c7e2b */ /* 0x000fe2000800000c */
[----:B------:R-:W-:Y:S01]  /*0820*/  UMOV UR6, 0x258a578b ;  /* 0x258a578b00067882 */ /* 0x000fe20000000000 */
[----:B------:R-:W-:Y:S01]  /*0830*/  UMOV UR7, 0x3f3c71c7 ;  /* 0x3f3c71c700077882 */ /* 0x000fe20000000000 */
[-C--:B------:R-:W-:Y:S02]  /*0840*/  DFMA R6, R6, -R8.reuse, R22 ;  /* 0x800000080606722b */ /* 0x080fe40000000016 */
[----:B------:R-:W-:-:S03]  /*0850*/  DMUL R22, R8, R8 ;  /* 0x0000000808167228 */ /* 0x000fc60000000000 */
[----:B------:R-:W-:Y:S01]  /*0860*/  DFMA R12, R14, R12, UR6 ;  /* 0x000000060e0c7e2b */ /* 0x000fe2000800000c */
[----:B------:R-:W-:Y:S01]  /*0870*/  UMOV UR6, 0x9242b910 ;  /* 0x9242b91000067882 */ /* 0x000fe20000000000 */
[----:B------:R-:W-:Y:S01]  /*0880*/  UMOV UR7, 0x3f624924 ;  /* 0x3f62492400077882 */ /* 0x000fe20000000000 */
[----:B------:R-:W-:-:S05]  /*0890*/  DMUL R6, R16, R6 ;  /* 0x0000000610067228 */ /* 0x000fca0000000000 */
[----:B------:R-:W-:Y:S01]  /*08a0*/  DFMA R12, R14, R12, UR6 ;  /* 0x000000060e0c7e2b */ /* 0x000fe2000800000c */
[----:B------:R-:W-:Y:S01]  /*08b0*/  UMOV UR6, 0x99999dfb ;  /* 0x99999dfb00067882 */ /* 0x000fe20000000000 */
[----:B------:R-:W-:-:S03]  /*08c0*/  UMOV UR7, 0x3f899999 ;  /* 0x3f89999900077882 */ /* 0x000fc60000000000 */
[----:B------:R-:W-:Y:S02]  /*08d0*/  VIADD R27, R7, 0x100000 ;  /* 0x00100000071b7836 */ /* 0x000fe40000000000 */
[----:B------:R-:W-:Y:S01]  /*08e0*/  IMAD.MOV.U32 R26, RZ, RZ, R6 ;  /* 0x000000ffff1a7224 */ /* 0x000fe200078e0006 */
[----:B------:R-:W-:Y:S01]  /*08f0*/  DFMA R18, R14, R12, UR6 ;  /* 0x000000060e127e2b */ /* 0x000fe2000800000c */
[----:B------:R-:W-:Y:S01]  /*0900*/  UMOV UR6, 0x55555555 ;  /* 0x5555555500067882 */ /* 0x000fe20000000000 */
[----:B------:R-:W-:-:S06]  /*0910*/  UMOV UR7, 0x3fb55555 ;  /* 0x3fb5555500077882 */ /* 0x000fcc0000000000 */
[----:B------:R-:W-:-:S08]  /*0920*/  DFMA R12, R14, R18, UR6 ;  /* 0x000000060e0c7e2b */ /* 0x000fd00008000012 */
[----:B------:R-:W-:Y:S01]  /*0930*/  DADD R16, -R12, UR6 ;  /* 0x000000060c107e29 */ /* 0x000fe20008000100 */
[----:B------:R-:W-:Y:S01]  /*0940*/  UMOV UR6, 0xb9e7b0 ;  /* 0x00b9e7b000067882 */ /* 0x000fe20000000000 */
[----:B------:R-:W-:-:S06]  /*0950*/  UMOV UR7, 0x3c46a4cb ;  /* 0x3c46a4cb00077882 */ /* 0x000fcc0000000000 */
[----:B------:R-:W-:Y:S02]  /*0960*/  DFMA R18, R14, R18, R16 ;  /* 0x000000120e12722b */ /* 0x000fe40000000010 */
[C---:B------:R-:W-:Y:S02]  /*0970*/  DFMA R16, R8.reuse, R8, -R22 ;  /* 0x000000080810722b */ /* 0x040fe40000000816 */
[----:B------:R-:W-:-:S04]  /*0980*/  DMUL R14, R8, R22 ;  /* 0x00000016080e7228 */ /* 0x000fc80000000000 */
[----:B------:R-:W-:Y:S01]  /*0990*/  DADD R18, R18, -UR6 ;  /* 0x8000000612127e29 */ /* 0x000fe20008000000 */
[----:B------:R-:W-:Y:S01]  /*09a0*/  UMOV UR6, 0x80000000 ;  /* 0x8000000000067882 */ /* 0x000fe20000000000 */
[C---:B------:R-:W-:Y:S01]  /*09b0*/  DFMA R16, R8.reuse, R26, R16 ;  /* 0x0000001a0810722b */ /* 0x040fe20000000010 */
[----:B------:R-:W-:Y:S01]  /*09c0*/  UMOV UR7, 0x43300000 ;  /* 0x4330000000077882 */ /* 0x000fe20000000000 */
[----:B------:R-:W-:-:S08]  /*09d0*/  DFMA R26, R8, R22, -R14 ;  /* 0x00000016081a722b */ /* 0x000fd0000000080e */
[----:B------:R-:W-:Y:S02]  /*09e0*/  DFMA R26, R6, R22, R26 ;  /* 0x00000016061a722b */ /* 0x000fe4000000001a */
[----:B------:R-:W-:-:S06]  /*09f0*/  DADD R22, R12, R18 ;  /* 0x000000000c167229 */ /* 0x000fcc0000000012 */
[----:B------:R-:W-:Y:S02]  /*0a00*/  DFMA R16, R8, R16, R26 ;  /* 0x000000100810722b */ /* 0x000fe4000000001a */
[----:B------:R-:W-:Y:S02]  /*0a10*/  DADD R26, R12, -R22 ;  /* 0x000000000c1a7229 */ /* 0x000fe40000000816 */
[----:B------:R-:W-:-:S06]  /*0a20*/  DMUL R12, R22, R14 ;  /* 0x0000000e160c7228 */ /* 0x000fcc0000000000 */
[----:B------:R-:W-:Y:S02]  /*0a30*/  DADD R18, R18, R26 ;  /* 0x0000000012127229 */ /* 0x000fe4000000001a */
[----:B------:R-:W-:-:S08]  /*0a40*/  DFMA R26, R22, R14, -R12 ;  /* 0x0000000e161a722b */ /* 0x000fd0000000080c */
[----:B------:R-:W-:-:S08]  /*0a50*/  DFMA R16, R22, R16, R26 ;  /* 0x000000101610722b */ /* 0x000fd0000000001a */
[----:B------:R-:W-:-:S08]  /*0a60*/  DFMA R18, R18, R14, R16 ;  /* 0x0000000e1212722b */ /* 0x000fd00000000010 */
[----:B------:R-:W-:-:S08]  /*0a70*/  DADD R16, R12, R18 ;  /* 0x000000000c107229 */ /* 0x000fd00000000012 */
[--C-:B------:R-:W-:Y:S02]  /*0a80*/  DADD R14, R8, R16.reuse ;  /* 0x00000000080e7229 */ /* 0x100fe40000000010 */
[----:B------:R-:W-:-:S06]  /*0a90*/  DADD R12, R12, -R16 ;  /* 0x000000000c0c7229 */ /* 0x000fcc0000000810 */
[----:B------:R-:W-:Y:S02]  /*0aa0*/  DADD R8, R8, -R14 ;  /* 0x0000000008087229 */ /* 0x000fe4000000080e */
[----:B------:R-:W-:-:S06]  /*0ab0*/  DADD R12, R18, R12 ;  /* 0x00000000120c7229 */ /* 0x000fcc000000000c */
[----:B------:R-:W-:-:S08]  /*0ac0*/  DADD R8, R16, R8 ;  /* 0x0000000010087229 */ /* 0x000fd00000000008 */
[----:B------:R-:W-:-:S08]  /*0ad0*/  DADD R8, R12, R8 ;  /* 0x000000000c087229 */ /* 0x000fd00000000008 */
[----:B------:R-:W-:Y:S01]  /*0ae0*/  DADD R8, R6, R8 ;  /* 0x0000000006087229 */ /* 0x000fe20000000008 */
[----:B------:R-:W-:Y:S01]  /*0af0*/  LOP3.LUT R6, R11, 0x80000000, RZ, 0x3c, !PT ;  /* 0x800000000b067812 */ /* 0x000fe200078e3cff */
[----:B------:R-:W-:-:S06]  /*0b00*/  IMAD.MOV.U32 R7, RZ, RZ, 0x43300000 ;  /* 0x43300000ff077424 */ /* 0x000fcc00078e00ff */
[----:B------:R-:W-:Y:S02]  /*0b10*/  DADD R10, R14, R8 ;  /* 0x000000000e0a7229 */ /* 0x000fe40000000008 */
[----:B------:R-:W-:Y:S01]  /*0b20*/  DADD R12, R6, -UR6 ;  /* 0x80000006060c7e29 */ /* 0x000fe20008000000 */
[----:B------:R-:W-:Y:S01]  /*0b30*/  UMOV UR6, 0xfefa39ef ;  /* 0xfefa39ef00067882 */ /* 0x000fe20000000000 */
[----:B------:R-:W-:-:S04]  /*0b40*/  UMOV UR7, 0x3fe62e42 ;  /* 0x3fe62e4200077882 */ /* 0x000fc80000000000 */
[--C-:B------:R-:W-:Y:S02]  /*0b50*/  DADD R14, R14, -R10.reuse ;  /* 0x000000000e0e7229 */ /* 0x100fe4000000080a */
[----:B------:R-:W-:-:S06]  /*0b60*/  DFMA R6, R12, UR6, R10 ;  /* 0x000000060c067c2b */ /* 0x000fcc000800000a */
[----:B------:R-:W-:Y:S02]  /*0b70*/  DADD R14, R8, R14 ;  /* 0x00000000080e7229 */ /* 0x000fe4000000000e */
[----:B------:R-:W-:Y:S01]  /*0b80*/  DFMA R16, R12, -UR6, R6 ;  /* 0x800000060c107c2b */ /* 0x000fe20008000006 */
[----:B------:R-:W-:-:S05]  /*0b90*/  IMAD.SHL.U32 R8, R3, 0x2, RZ ;  /* 0x0000000203087824 */ /* 0x000fca00078e00ff */
[----:B------:R-:W-:Y:S02]  /*0ba0*/  ISETP.GT.U32.AND P0, PT, R8, -0x2000001, PT ;  /* 0xfdffffff0800780c */ /* 0x000fe40003f04070 */
[----:B------:R-:W-:-:S08]  /*0bb0*/  DADD R16, -R10, R16 ;  /* 0x000000000a107229 */ /* 0x000fd00000000110 */
[----:B------:R-:W-:-:S08]  /*0bc0*/  DADD R14, R14, -R16 ;  /* 0x000000000e0e7229 */ /* 0x000fd00000000810 */
[----:B------:R-:W-:Y:S01]  /*0bd0*/  DFMA R14, R12, UR8, R14 ;  /* 0x000000080c0e7c2b */ /* 0x000fe2000800000e */
[----:B------:R-:W-:Y:S01]  /*0be0*/  LOP3.LUT R13, R3, 0xff0fffff, RZ, 0xc0, !PT ;  /* 0xff0fffff030d7812 */ /* 0x000fe200078ec0ff */
[----:B------:R-:W-:-:S03]  /*0bf0*/  IMAD.MOV.U32 R12, RZ, RZ, R2 ;  /* 0x000000ffff0c7224 */ /* 0x000fc600078e0002 */
[----:B------:R-:W-:-:S03]  /*0c00*/  SEL R13, R13, R3, P0 ;  /* 0x000000030d0d7207 */ /* 0x000fc60000000000 */
[----:B------:R-:W-:-:S08]  /*0c10*/  DADD R8, R6, R14 ;  /* 0x0000000006087229 */ /* 0x000fd0000000000e */
[----:B------:R-:W-:Y:S02]  /*0c20*/  DADD R10, R6, -R8 ;  /* 0x00000000060a7229 */ /* 0x000fe40000000808 */
[----:B------:R-:W-:-:S06]  /*0c30*/  DMUL R6, R8, R12 ;  /* 0x0000000c08067228 */ /* 0x000fcc0000000000 */
[----:B------:R-:W-:Y:S02]  /*0c40*/  DADD R10, R14, R10 ;  /* 0x000000000e0a7229 */ /* 0x000fe4000000000a */
[----:B------:R-:W-:-:S08]  /*0c50*/  DFMA R8, R8, R12, -R6 ;  /* 0x0000000c0808722b */ /* 0x000fd00000000806 */
[----:B------:R-:W-:Y:S01]  /*0c60*/  DFMA R12, R10, R12, R8 ;  /* 0x0000000c0a0c722b */ /* 0x000fe20000000008 */
[----:B------:R-:W-:Y:S02]  /*0c70*/  IMAD.MOV.U32 R10, RZ, RZ, 0x652b82fe ;  /* 0x652b82feff0a7424 */ /* 0x000fe400078e00ff */
[----:B------:R-:W-:-:S05]  /*0c80*/  IMAD.MOV.U32 R11, RZ, RZ, 0x3ff71547 ;  /* 0x3ff71547ff0b7424 */ /* 0x000fca00078e00ff */
[----:B------:R-:W-:-:S08]  /*0c90*/  DADD R8, R6, R12 ;  /* 0x0000000006087229 */ /* 0x000fd0000000000c */
[----:B------:R-:W-:Y:S02]  /*0ca0*/  DFMA R10, R8, R10, 6.75539944105574400000e+15 ;  /* 0x43380000080a742b */ /* 0x000fe4000000000a */
[----:B------:R-:W-:Y:S01]  /*0cb0*/  FSETP.GEU.AND P0, PT, |R9|, 4.1917929649353027344, PT ;  /* 0x4086232b0900780b */ /* 0x000fe20003f0e200 */
[----:B------:R-:W-:-:S05]  /*0cc0*/  DADD R6, R6, -R8 ;  /* 0x0000000006067229 */ /* 0x000fca0000000808 */
[----:B------:R-:W-:-:S03]  /*0cd0*/  DADD R14, R10, -6.75539944105574400000e+15 ;  /* 0xc33800000a0e7429 */ /* 0x000fc60000000000 */
[----:B------:R-:W-:-:S05]  /*0ce0*/  DADD R12, R12, R6 ;  /* 0x000000000c0c7229 */ /* 0x000fca0000000006 */
[----:B------:R-:W-:Y:S01]  /*0cf0*/  DFMA R16, R14, -UR6, R8 ;  /* 0x800000060e107c2b */ /* 0x000fe20008000008 */
[----:B------:R-:W-:Y:S01]  /*0d00*/  UMOV UR6, 0x3b39803f ;  /* 0x3b39803f00067882 */ /* 0x000fe20000000000 */
[----:B------:R-:W-:-:S06]  /*0d10*/  UMOV UR7, 0x3c7abc9e ;  /* 0x3c7abc9e00077882 */ /* 0x000fcc0000000000 */
[----:B------:R-:W-:Y:S01]  /*0d20*/  DFMA R14, R14, -UR6, R16 ;  /* 0x800000060e0e7c2b */ /* 0x000fe20008000010 */
[----:B------:R-:W-:Y:S01]  /*0d30*/  UMOV UR6, 0x69ce2bdf ;  /* 0x69ce2bdf00067882 */ /* 0x000fe20000000000 */
[----:B------:R-:W-:Y:S01]  /*0d40*/  IMAD.MOV.U32 R16, RZ, RZ, -0x35dec16 ;  /* 0xfca213eaff107424 */ /* 0x000fe200078e00ff */
[----:B------:R-:W-:Y:S01]  /*0d50*/  UMOV UR7, 0x3e5ade15 ;  /* 0x3e5ade1500077882 */ /* 0x000fe20000000000 */
[----:B------:R-:W-:-:S06]  /*0d60*/  IMAD.MOV.U32 R17, RZ, RZ, 0x3e928af3 ;  /* 0x3e928af3ff117424 */ /* 0x000fcc00078e00ff */
[----:B------:R-:W-:Y:S01]  /*0d70*/  DFMA R16, R14, UR6, R16 ;  /* 0x000000060e107c2b */ /* 0x000fe20008000010 */
[----:B------:R-:W-:Y:S01]  /*0d80*/  UMOV UR6, 0x62401315 ;  /* 0x6240131500067882 */ /* 0x000fe20000000000 */
[----:B------:R-:W-:-:S06]  /*0d90*/  UMOV UR7, 0x3ec71dee ;  /* 0x3ec71dee00077882 */ /* 0x000fcc0000000000 */
[----:B------:R-:W-:Y:S01]  /*0da0*/  DFMA R16, R14, R16, UR6 ;  /* 0x000000060e107e2b */ /* 0x000fe20008000010 */
        /* <DEDUP_REMOVED lines=20> */
[----:B------:R-:W-:-:S08]  /*0ef0*/  DFMA R16, R14, R16, UR6 ;  /* 0x000000060e107e2b */ /* 0x000fd00008000010 */
[----:B------:R-:W-:-:S08]  /*0f00*/  DFMA R16, R14, R16, 1 ;  /* 0x3ff000000e10742b */ /* 0x000fd00000000010 */
[----:B------:R-:W-:-:S10]  /*0f10*/  DFMA R14, R14, R16, 1 ;  /* 0x3ff000000e0e742b */ /* 0x000fd40000000010 */
[----:B------:R-:W-:Y:S02]  /*0f20*/  IMAD R7, R10, 0x100000, R15 ;  /* 0x001000000a077824 */ /* 0x000fe400078e020f */
[----:B------:R-:W-:Y:S01]  /*0f30*/  IMAD.MOV.U32 R6, RZ, RZ, R14 ;  /* 0x000000ffff067224 */ /* 0x000fe200078e000e */
[----:B------:R-:W-:Y:S06]  /*0f40*/  @!P0 BRA `(.L_x_6) ;  /* 0x0000000000308947 */ /* 0x000fec0003800000 */
[----:B------:R-:W-:Y:S01]  /*0f50*/  FSETP.GEU.AND P2, PT, |R9|, 4.2275390625, PT ;  /* 0x408748000900780b */ /* 0x000fe20003f4e200 */
[C---:B------:R-:W-:Y:S02]  /*0f60*/  DADD R16, R8.reuse, +INF ;  /* 0x7ff0000008107429 */ /* 0x040fe40000000000 */
[----:B------:R-:W-:-:S08]  /*0f70*/  DSETP.GEU.AND P0, PT, R8, RZ, PT ;  /* 0x000000ff0800722a */ /* 0x000fd00003f0e000 */
[----:B------:R-:W-:Y:S02]  /*0f80*/  FSEL R7, R17, RZ, P0 ;  /* 0x000000ff11077208 */ /* 0x000fe40000000000 */
[----:B------:R-:W-:-:S04]  /*0f90*/  @!P2 LEA.HI R6, R10, R10, RZ, 0x1 ;  /* 0x0000000a0a06a211 */ /* 0x000fc800078f08ff */
[----:B------:R-:W-:Y:S02]  /*0fa0*/  @!P2 SHF.R.S32.HI R9, RZ, 0x1, R6 ;  /* 0x00000001ff09a819 */ /* 0x000fe40000011406 */
[----:B------:R-:W-:-:S03]  /*0fb0*/  FSEL R6, R16, RZ, P0 ;  /* 0x000000ff10067208 */ /* 0x000fc60000000000 */
[----:B------:R-:W-:Y:S02]  /*0fc0*/  @!P2 IMAD.IADD R8, R10, 0x1, -R9 ;  /* 0x000000010a08a824 */ /* 0x000fe400078e0a09 */
[----:B------:R-:W-:-:S03]  /*0fd0*/  @!P2 IMAD R15, R9, 0x100000, R15 ;  /* 0x00100000090fa824 */ /* 0x000fc600078e020f */
[----:B------:R-:W-:Y:S01]  /*0fe0*/  @!P2 LEA R9, R8, 0x3ff00000, 0x14 ;  /* 0x3ff000000809a811 */ /* 0x000fe200078ea0ff */
[----:B------:R-:W-:-:S06]  /*0ff0*/  @!P2 IMAD.MOV.U32 R8, RZ, RZ, RZ ;  /* 0x000000ffff08a224 */ /* 0x000fcc00078e00ff */
[----:B------:R-:W-:-:S11]  /*1000*/  @!P2 DMUL R6, R14, R8 ;  /* 0x000000080e06a228 */ /* 0x000fd60000000000 */
.L_x_6:
[----:B------:R-:W-:Y:S02]  /*1010*/  DFMA R12, R12, R6, R6 ;  /* 0x000000060c0c722b */ /* 0x000fe40000000006 */
[----:B------:R-:W-:-:S08]  /*1020*/  DSETP.NEU.AND P0, PT, |R6|, +INF , PT ;  /* 0x7ff000000600742a */ /* 0x000fd00003f0d200 */
[----:B------:R-:W-:Y:S01]  /*1030*/  FSEL R11, R6, R12, !P0 ;  /* 0x0000000c060b7208 */ /* 0x000fe20004000000 */
[----:B------:R-:W-:Y:S01]  /*1040*/  IMAD.MOV.U32 R6, RZ, RZ, R0 ;  /* 0x000000ffff067224 */ /* 0x000fe200078e0000 */
[----:B------:R-:W-:Y:S01]  /*1050*/  FSEL R12, R7, R13, !P0 ;  /* 0x0000000d070c7208 */ /* 0x000fe20004000000 */
[----:B------:R-:W-:-:S04]  /*1060*/  IMAD.MOV.U32 R7, RZ, RZ, 0x0 ;  /* 0x00000000ff077424 */ /* 0x000fc800078e00ff */
[----:B------:R-:W-:Y:S05]  /*1070*/  RET.REL.NODEC R6 `(_Z5powerPdS_S_i) ;  /* 0xffffffec06e07950 */ /* 0x000fea0003c3ffff */
.L_x_7:
[----:B------:R-:W-:-:S00]  /*1080*/  BRA `(.L_x_7) ;  /* 0xfffffffc00fc7947 */ /* 0x000fc0000383ffff */
[----:B------:R-:W-:-:S00]  /*1090*/  NOP ;  /* 0x0000000000007918 */ /* 0x000fc00000000000 */
        /* <DEDUP_REMOVED lines=14> */
.L_x_8:


//--------------------- .nv.shared.reserved.0     --------------------------
	.section	.nv.shared.reserved.0,"aw",@nobits
	.weak		__nv_reservedSMEM_offset_0_alias
	.size		__nv_reservedSMEM_offset_0_alias, 0, 64
	.other		__nv_reservedSMEM_offset_0_alias,@"STO_CUDA_RESERVED_SHARED STV_DEFAULT"
__nv_reservedSMEM_offset_0_alias:
	.zero		0
	.zero		64


//--------------------- .nv.constant0._Z5powerPdS_S_i --------------------------
	.section	.nv.constant0._Z5powerPdS_S_i,"a",@progbits
	.sectionflags	@""
	.align	4
.nv.constant0._Z5powerPdS_S_i:
	.zero		924


//--------------------- SYMBOLS --------------------------

	.type		.nv.reservedSmem.offset0,@object
	.size		.nv.reservedSmem.offset0,0x4
